//
// Generated by NVIDIA NVVM Compiler
//
// Compiler Build ID: CL-36424714
// Cuda compilation tools, release 13.0, V13.0.88
// Based on NVVM 20.0.0
//

.version 9.0
.target sm_100
.address_size 64

	// .globl	default_function_kernel_1

.visible .entry default_function_kernel_1(
	.param .u64 .ptr .align 1 default_function_kernel_1_param_0,
	.param .u64 .ptr .align 1 default_function_kernel_1_param_1
)
.maxntid 10
{
	.reg .b32 	%r<4>;
	.reg .b32 	%f<3>;
	.reg .b64 	%rd<8>;

	ld.param.u64 	%rd1, [default_function_kernel_1_param_0];
	ld.param.u64 	%rd2, [default_function_kernel_1_param_1];
	cvta.to.global.u64 	%rd3, %rd1;
	cvta.to.global.u64 	%rd4, %rd2;
	mov.u32 	%r1, %ctaid.x;
	mov.u32 	%r2, %tid.x;
	mad.lo.s32 	%r3, %r1, 10, %r2;
	mul.wide.u32 	%rd5, %r3, 4;
	add.s64 	%rd6, %rd4, %rd5;
	ld.global.nc.f32 	%f1, [%rd6];
	mul.f32 	%f2, %f1, 0f3C579431;
	add.s64 	%rd7, %rd3, %rd5;
	st.global.f32 	[%rd7], %f2;
	ret;

}
	// .globl	default_function_kernel
.visible .entry default_function_kernel(
	.param .u64 .ptr .align 1 default_function_kernel_param_0,
	.param .u64 .ptr .align 1 default_function_kernel_param_1
)
.maxntid 8
{
	.reg .b32 	%r<7>;
	.reg .b32 	%f<153>;
	.reg .b64 	%rd<9>;

	ld.param.u64 	%rd1, [default_function_kernel_param_0];
	ld.param.u64 	%rd2, [default_function_kernel_param_1];
	cvta.to.global.u64 	%rd3, %rd2;
	cvta.to.global.u64 	%rd4, %rd1;
	mov.u32 	%r1, %ctaid.x;
	shl.b32 	%r2, %r1, 3;
	mov.u32 	%r3, %tid.x;
	or.b32  	%r4, %r2, %r3;
	mul.wide.u32 	%rd5, %r4, 4;
	add.s64 	%rd6, %rd4, %rd5;
	mul.lo.s32 	%r5, %r3, 76;
	mad.lo.s32 	%r6, %r1, 608, %r5;
	mul.wide.u32 	%rd7, %r6, 4;
	add.s64 	%rd8, %rd3, %rd7;
	ld.global.nc.f32 	%f1, [%rd8];
	add.f32 	%f2, %f1, 0f00000000;
	ld.global.nc.f32 	%f3, [%rd8+4];
	add.f32 	%f4, %f2, %f3;
	ld.global.nc.f32 	%f5, [%rd8+8];
	add.f32 	%f6, %f4, %f5;
	ld.global.nc.f32 	%f7, [%rd8+12];
	add.f32 	%f8, %f6, %f7;
	ld.global.nc.f32 	%f9, [%rd8+16];
	add.f32 	%f10, %f8, %f9;
	ld.global.nc.f32 	%f11, [%rd8+20];
	add.f32 	%f12, %f10, %f11;
	ld.global.nc.f32 	%f13, [%rd8+24];
	add.f32 	%f14, %f12, %f13;
	ld.global.nc.f32 	%f15, [%rd8+28];
	add.f32 	%f16, %f14, %f15;
	ld.global.nc.f32 	%f17, [%rd8+32];
	add.f32 	%f18, %f16, %f17;
	ld.global.nc.f32 	%f19, [%rd8+36];
	add.f32 	%f20, %f18, %f19;
	ld.global.nc.f32 	%f21, [%rd8+40];
	add.f32 	%f22, %f20, %f21;
	ld.global.nc.f32 	%f23, [%rd8+44];
	add.f32 	%f24, %f22, %f23;
	ld.global.nc.f32 	%f25, [%rd8+48];
	add.f32 	%f26, %f24, %f25;
	ld.global.nc.f32 	%f27, [%rd8+52];
	add.f32 	%f28, %f26, %f27;
	ld.global.nc.f32 	%f29, [%rd8+56];
	add.f32 	%f30, %f28, %f29;
	ld.global.nc.f32 	%f31, [%rd8+60];
	add.f32 	%f32, %f30, %f31;
	ld.global.nc.f32 	%f33, [%rd8+64];
	add.f32 	%f34, %f32, %f33;
	ld.global.nc.f32 	%f35, [%rd8+68];
	add.f32 	%f36, %f34, %f35;
	ld.global.nc.f32 	%f37, [%rd8+72];
	add.f32 	%f38, %f36, %f37;
	ld.global.nc.f32 	%f39, [%rd8+76];
	add.f32 	%f40, %f38, %f39;
	ld.global.nc.f32 	%f41, [%rd8+80];
	add.f32 	%f42, %f40, %f41;
	ld.global.nc.f32 	%f43, [%rd8+84];
	add.f32 	%f44, %f42, %f43;
	ld.global.nc.f32 	%f45, [%rd8+88];
	add.f32 	%f46, %f44, %f45;
	ld.global.nc.f32 	%f47, [%rd8+92];
	add.f32 	%f48, %f46, %f47;
	ld.global.nc.f32 	%f49, [%rd8+96];
	add.f32 	%f50, %f48, %f49;
	ld.global.nc.f32 	%f51, [%rd8+100];
	add.f32 	%f52, %f50, %f51;
	ld.global.nc.f32 	%f53, [%rd8+104];
	add.f32 	%f54, %f52, %f53;
	ld.global.nc.f32 	%f55, [%rd8+108];
	add.f32 	%f56, %f54, %f55;
	ld.global.nc.f32 	%f57, [%rd8+112];
	add.f32 	%f58, %f56, %f57;
	ld.global.nc.f32 	%f59, [%rd8+116];
	add.f32 	%f60, %f58, %f59;
	ld.global.nc.f32 	%f61, [%rd8+120];
	add.f32 	%f62, %f60, %f61;
	ld.global.nc.f32 	%f63, [%rd8+124];
	add.f32 	%f64, %f62, %f63;
	ld.global.nc.f32 	%f65, [%rd8+128];
	add.f32 	%f66, %f64, %f65;
	ld.global.nc.f32 	%f67, [%rd8+132];
	add.f32 	%f68, %f66, %f67;
	ld.global.nc.f32 	%f69, [%rd8+136];
	add.f32 	%f70, %f68, %f69;
	ld.global.nc.f32 	%f71, [%rd8+140];
	add.f32 	%f72, %f70, %f71;
	ld.global.nc.f32 	%f73, [%rd8+144];
	add.f32 	%f74, %f72, %f73;
	ld.global.nc.f32 	%f75, [%rd8+148];
	add.f32 	%f76, %f74, %f75;
	ld.global.nc.f32 	%f77, [%rd8+152];
	add.f32 	%f78, %f76, %f77;
	ld.global.nc.f32 	%f79, [%rd8+156];
	add.f32 	%f80, %f78, %f79;
	ld.global.nc.f32 	%f81, [%rd8+160];
	add.f32 	%f82, %f80, %f81;
	ld.global.nc.f32 	%f83, [%rd8+164];
	add.f32 	%f84, %f82, %f83;
	ld.global.nc.f32 	%f85, [%rd8+168];
	add.f32 	%f86, %f84, %f85;
	ld.global.nc.f32 	%f87, [%rd8+172];
	add.f32 	%f88, %f86, %f87;
	ld.global.nc.f32 	%f89, [%rd8+176];
	add.f32 	%f90, %f88, %f89;
	ld.global.nc.f32 	%f91, [%rd8+180];
	add.f32 	%f92, %f90, %f91;
	ld.global.nc.f32 	%f93, [%rd8+184];
	add.f32 	%f94, %f92, %f93;
	ld.global.nc.f32 	%f95, [%rd8+188];
	add.f32 	%f96, %f94, %f95;
	ld.global.nc.f32 	%f97, [%rd8+192];
	add.f32 	%f98, %f96, %f97;
	ld.global.nc.f32 	%f99, [%rd8+196];
	add.f32 	%f100, %f98, %f99;
	ld.global.nc.f32 	%f101, [%rd8+200];
	add.f32 	%f102, %f100, %f101;
	ld.global.nc.f32 	%f103, [%rd8+204];
	add.f32 	%f104, %f102, %f103;
	ld.global.nc.f32 	%f105, [%rd8+208];
	add.f32 	%f106, %f104, %f105;
	ld.global.nc.f32 	%f107, [%rd8+212];
	add.f32 	%f108, %f106, %f107;
	ld.global.nc.f32 	%f109, [%rd8+216];
	add.f32 	%f110, %f108, %f109;
	ld.global.nc.f32 	%f111, [%rd8+220];
	add.f32 	%f112, %f110, %f111;
	ld.global.nc.f32 	%f113, [%rd8+224];
	add.f32 	%f114, %f112, %f113;
	ld.global.nc.f32 	%f115, [%rd8+228];
	add.f32 	%f116, %f114, %f115;
	ld.global.nc.f32 	%f117, [%rd8+232];
	add.f32 	%f118, %f116, %f117;
	ld.global.nc.f32 	%f119, [%rd8+236];
	add.f32 	%f120, %f118, %f119;
	ld.global.nc.f32 	%f121, [%rd8+240];
	add.f32 	%f122, %f120, %f121;
	ld.global.nc.f32 	%f123, [%rd8+244];
	add.f32 	%f124, %f122, %f123;
	ld.global.nc.f32 	%f125, [%rd8+248];
	add.f32 	%f126, %f124, %f125;
	ld.global.nc.f32 	%f127, [%rd8+252];
	add.f32 	%f128, %f126, %f127;
	ld.global.nc.f32 	%f129, [%rd8+256];
	add.f32 	%f130, %f128, %f129;
	ld.global.nc.f32 	%f131, [%rd8+260];
	add.f32 	%f132, %f130, %f131;
	ld.global.nc.f32 	%f133, [%rd8+264];
	add.f32 	%f134, %f132, %f133;
	ld.global.nc.f32 	%f135, [%rd8+268];
	add.f32 	%f136, %f134, %f135;
	ld.global.nc.f32 	%f137, [%rd8+272];
	add.f32 	%f138, %f136, %f137;
	ld.global.nc.f32 	%f139, [%rd8+276];
	add.f32 	%f140, %f138, %f139;
	ld.global.nc.f32 	%f141, [%rd8+280];
	add.f32 	%f142, %f140, %f141;
	ld.global.nc.f32 	%f143, [%rd8+284];
	add.f32 	%f144, %f142, %f143;
	ld.global.nc.f32 	%f145, [%rd8+288];
	add.f32 	%f146, %f144, %f145;
	ld.global.nc.f32 	%f147, [%rd8+292];
	add.f32 	%f148, %f146, %f147;
	ld.global.nc.f32 	%f149, [%rd8+296];
	add.f32 	%f150, %f148, %f149;
	ld.global.nc.f32 	%f151, [%rd8+300];
	add.f32 	%f152, %f150, %f151;
	st.global.f32 	[%rd6], %f152;
	ret;

}


// ===== COMPILED SASS (sm_100) =====

	.target	sm_100

	.elftype	@"ET_EXEC"


//--------------------- .note.nv.tkinfo           --------------------------
	.section	.note.nv.tkinfo,"",@"SHT_NOTE"
	.sectionflags	@"SHF_NOTE_NV_TKINFO"
	.tkinfo
        /*0018*/ 	.word	0x00000002
        /*0030*/ 	.string	""
        /*0030*/ 	.string	"ptxas"
        /*0030*/ 	.string	"Cuda compilation tools, release 13.0, V13.0.88"
        /*0030*/ 	.string	"Build cuda_13.0.r13.0/compiler.36424714_0"
        /*0030*/ 	.string	"-arch sm_100 -m 64 "



//--------------------- .note.nv.cuinfo           --------------------------
	.section	.note.nv.cuinfo,"",@"SHT_NOTE"
	.sectionflags	@"SHF_NOTE_NV_CUINFO"
        /*0018*/ 	.short	0x0002
        /*001a*/ 	.short	0x0064
        /*001c*/ 	.short	0x0082
	.zero		2


//--------------------- .nv.info                  --------------------------
	.section	.nv.info,"",@"SHT_CUDA_INFO"
	.align	4


	//----- nvinfo : EIATTR_REGCOUNT
	.align		4
        /*0000*/ 	.byte	0x04, 0x2f
        /*0002*/ 	.short	(.L_1 - .L_0)
	.align		4
.L_0:
        /*0004*/ 	.word	index@(default_function_kernel_1)
        /*0008*/ 	.word	0x0000000a


	//----- nvinfo : EIATTR_FRAME_SIZE
	.align		4
.L_1:
        /*000c*/ 	.byte	0x04, 0x11
        /*000e*/ 	.short	(.L_3 - .L_2)
	.align		4
.L_2:
        /*0010*/ 	.word	index@(default_function_kernel_1)
        /*0014*/ 	.word	0x00000000


	//----- nvinfo : EIATTR_REGCOUNT
	.align		4
.L_3:
        /*0018*/ 	.byte	0x04, 0x2f
        /*001a*/ 	.short	(.L_5 - .L_4)
	.align		4
.L_4:
        /*001c*/ 	.word	index@(default_function_kernel)
        /*0020*/ 	.word	0x0000003e


	//----- nvinfo : EIATTR_FRAME_SIZE
	.align		4
.L_5:
        /*0024*/ 	.byte	0x04, 0x11
        /*0026*/ 	.short	(.L_7 - .L_6)
	.align		4
.L_6:
        /*0028*/ 	.word	index@(default_function_kernel)
        /*002c*/ 	.word	0x00000000


	//----- nvinfo : EIATTR_MIN_STACK_SIZE
	.align		4
.L_7:
        /*0030*/ 	.byte	0x04, 0x12
        /*0032*/ 	.short	(.L_9 - .L_8)
	.align		4
.L_8:
        /*0034*/ 	.word	index@(default_function_kernel)
        /*0038*/ 	.word	0x00000000


	//----- nvinfo : EIATTR_MIN_STACK_SIZE
	.align		4
.L_9:
        /*003c*/ 	.byte	0x04, 0x12
        /*003e*/ 	.short	(.L_11 - .L_10)
	.align		4
.L_10:
        /*0040*/ 	.word	index@(default_function_kernel_1)
        /*0044*/ 	.word	0x00000000
.L_11:


//--------------------- .nv.compat                --------------------------
	.section	.nv.compat,"",@"SHT_CUDA_COMPAT_INFO"
	.align	4
        /*0000*/ 	.byte	0x02, 0x09, 0x00, 0x00, 0x02, 0x02, 0x01, 0x00, 0x02, 0x05, 0x05, 0x00, 0x03, 0x07, 0x01, 0x01
        /*0010*/ 	.byte	0x02, 0x03, 0x00, 0x00, 0x02, 0x06, 0x01, 0x00, 0x04, 0x0b, 0x08, 0x00, 0x09, 0x00, 0x00, 0x00
        /*0020*/ 	.byte	0x00, 0x00, 0x00, 0x00


//--------------------- .nv.info.default_function_kernel --------------------------
	.section	.nv.info.default_function_kernel,"",@"SHT_CUDA_INFO"
	.sectionflags	@""
	.align	4


	//----- nvinfo : EIATTR_CUDA_API_VERSION
	.align		4
        /*0000*/ 	.byte	0x04, 0x37
        /*0002*/ 	.short	(.L_13 - .L_12)
.L_12:
        /*0004*/ 	.word	0x00000082


	//----- nvinfo : EIATTR_KPARAM_INFO
	.align		4
.L_13:
        /*0008*/ 	.byte	0x04, 0x17
        /*000a*/ 	.short	(.L_15 - .L_14)
.L_14:
        /*000c*/ 	.word	0x00000000
        /*0010*/ 	.short	0x0001
        /*0012*/ 	.short	0x0008
        /*0014*/ 	.byte	0x00, 0xf5, 0x21, 0x00


	//----- nvinfo : EIATTR_KPARAM_INFO
	.align		4
.L_15:
        /*0018*/ 	.byte	0x04, 0x17
        /*001a*/ 	.short	(.L_17 - .L_16)
.L_16:
        /*001c*/ 	.word	0x00000000
        /*0020*/ 	.short	0x0000
        /*0022*/ 	.short	0x0000
        /*0024*/ 	.byte	0x00, 0xf5, 0x21, 0x00


	//----- nvinfo : EIATTR_SPARSE_MMA_MASK
	.align		4
.L_17:
        /*0028*/ 	.byte	0x03, 0x50
        /*002a*/ 	.short	0x0000


	//----- nvinfo : EIATTR_MAXREG_COUNT
	.align		4
        /*002c*/ 	.byte	0x03, 0x1b
        /*002e*/ 	.short	0x00ff


	//----- nvinfo : EIATTR_MERCURY_ISA_VERSION
	.align		4
        /*0030*/ 	.byte	0x03, 0x5f
        /*0032*/ 	.short	0x0101


	//----- nvinfo : EIATTR_VRC_CTA_INIT_COUNT
	.align		4
        /*0034*/ 	.byte	0x02, 0x4a
	.zero		1
	.zero		1


	//----- nvinfo : EIATTR_EXIT_INSTR_OFFSETS
	.align		4
        /*0038*/ 	.byte	0x04, 0x1c
        /*003a*/ 	.short	(.L_19 - .L_18)


	//   ....[0]....
.L_18:
        /*003c*/ 	.word	0x00000a50


	//----- nvinfo : EIATTR_MAX_THREADS
	.align		4
.L_19:
        /*0040*/ 	.byte	0x04, 0x05
        /*0042*/ 	.short	(.L_21 - .L_20)
.L_20:
        /*0044*/ 	.word	0x00000008
        /*0048*/ 	.word	0x00000001
        /*004c*/ 	.word	0x00000001


	//----- nvinfo : EIATTR_CBANK_PARAM_SIZE
	.align		4
.L_21:
        /*0050*/ 	.byte	0x03, 0x19
        /*0052*/ 	.short	0x0010


	//----- nvinfo : EIATTR_PARAM_CBANK
	.align		4
        /*0054*/ 	.byte	0x04, 0x0a
        /*0056*/ 	.short	(.L_23 - .L_22)
	.align		4
.L_22:
        /*0058*/ 	.word	index@(.nv.constant0.default_function_kernel)
        /*005c*/ 	.short	0x0380
        /*005e*/ 	.short	0x0010


	//----- nvinfo : EIATTR_SW_WAR
	.align		4
.L_23:
        /*0060*/ 	.byte	0x04, 0x36
        /*0062*/ 	.short	(.L_25 - .L_24)
.L_24:
        /*0064*/ 	.word	0x00000008
.L_25:


//--------------------- .nv.info.default_function_kernel_1 --------------------------
	.section	.nv.info.default_function_kernel_1,"",@"SHT_CUDA_INFO"
	.sectionflags	@""
	.align	4


	//----- nvinfo : EIATTR_CUDA_API_VERSION
	.align		4
        /*0000*/ 	.byte	0x04, 0x37
        /*0002*/ 	.short	(.L_27 - .L_26)
.L_26:
        /*0004*/ 	.word	0x00000082


	//----- nvinfo : EIATTR_KPARAM_INFO
	.align		4
.L_27:
        /*0008*/ 	.byte	0x04, 0x17
        /*000a*/ 	.short	(.L_29 - .L_28)
.L_28:
        /*000c*/ 	.word	0x00000000
        /*0010*/ 	.short	0x0001
        /*0012*/ 	.short	0x0008
        /*0014*/ 	.byte	0x00, 0xf5, 0x21, 0x00


	//----- nvinfo : EIATTR_KPARAM_INFO
	.align		4
.L_29:
        /*0018*/ 	.byte	0x04, 0x17
        /*001a*/ 	.short	(.L_31 - .L_30)
.L_30:
        /*001c*/ 	.word	0x00000000
        /*0020*/ 	.short	0x0000
        /*0022*/ 	.short	0x0000
        /*0024*/ 	.byte	0x00, 0xf5, 0x21, 0x00


	//----- nvinfo : EIATTR_SPARSE_MMA_MASK
	.align		4
.L_31:
        /*0028*/ 	.byte	0x03, 0x50
        /*002a*/ 	.short	0x0000


	//----- nvinfo : EIATTR_MAXREG_COUNT
	.align		4
        /*002c*/ 	.byte	0x03, 0x1b
        /*002e*/ 	.short	0x00ff


	//----- nvinfo : EIATTR_MERCURY_ISA_VERSION
	.align		4
        /*0030*/ 	.byte	0x03, 0x5f
        /*0032*/ 	.short	0x0101


	//----- nvinfo : EIATTR_VRC_CTA_INIT_COUNT
	.align		4
        /*0034*/ 	.byte	0x02, 0x4a
	.zero		1
	.zero		1


	//----- nvinfo : EIATTR_EXIT_INSTR_OFFSETS
	.align		4
        /*0038*/ 	.byte	0x04, 0x1c
        /*003a*/ 	.short	(.L_33 - .L_32)


	//   ....[0]....
.L_32:
        /*003c*/ 	.word	0x000000c0


	//----- nvinfo : EIATTR_MAX_THREADS
	.align		4
.L_33:
        /*0040*/ 	.byte	0x04, 0x05
        /*0042*/ 	.short	(.L_35 - .L_34)
.L_34:
        /*0044*/ 	.word	0x0000000a
        /*0048*/ 	.word	0x00000001
        /*004c*/ 	.word	0x00000001


	//----- nvinfo : EIATTR_CBANK_PARAM_SIZE
	.align		4
.L_35:
        /*0050*/ 	.byte	0x03, 0x19
        /*0052*/ 	.short	0x0010


	//----- nvinfo : EIATTR_PARAM_CBANK
	.align		4
        /*0054*/ 	.byte	0x04, 0x0a
        /*0056*/ 	.short	(.L_37 - .L_36)
	.align		4
.L_36:
        /*0058*/ 	.word	index@(.nv.constant0.default_function_kernel_1)
        /*005c*/ 	.short	0x0380
        /*005e*/ 	.short	0x0010


	//----- nvinfo : EIATTR_SW_WAR
	.align		4
.L_37:
        /*0060*/ 	.byte	0x04, 0x36
        /*0062*/ 	.short	(.L_39 - .L_38)
.L_38:
        /*0064*/ 	.word	0x00000008
.L_39:


//--------------------- .nv.callgraph             --------------------------
	.section	.nv.callgraph,"",@"SHT_CUDA_CALLGRAPH"
	.align	4
	.sectionentsize	8
	.align		4
        /*0000*/ 	.word	0x00000000
	.align		4
        /*0004*/ 	.word	0xffffffff
	.align		4
        /*0008*/ 	.word	0x00000000
	.align		4
        /*000c*/ 	.word	0xfffffffe
	.align		4
        /*0010*/ 	.word	0x00000000
	.align		4
        /*0014*/ 	.word	0xfffffffd
	.align		4
        /*0018*/ 	.word	0x00000000
	.align		4
        /*001c*/ 	.word	0xfffffffc


//--------------------- .text.default_function_kernel --------------------------
	.section	.text.default_function_kernel,"ax",@progbits
	.align	128
        .global         default_function_kernel
        .type           default_function_kernel,@function
        .size           default_function_kernel,(.L_x_2 - default_function_kernel)
        .other          default_function_kernel,@"STO_CUDA_ENTRY STV_DEFAULT"
default_function_kernel:
.text.default_function_kernel:
[----:B------:R-:W-:Y:S01]  /*0000*/  LDC R1, c[0x0][0x37c] ;  /* 0x0000df00ff017b82 */ /* 0x000fe20000000800 */
[----:B------:R-:W0:Y:S07]  /*0010*/  S2R R8, SR_CTAID.X ;  /* 0x0000000000087919 */ /* 0x000e2e0000002500 */
[----:B------:R-:W1:Y:S01]  /*0020*/  LDC.64 R2, c[0x0][0x388] ;  /* 0x0000e200ff027b82 */ /* 0x000e620000000a00 */
[----:B------:R-:W2:Y:S01]  /*0030*/  LDCU.64 UR4, c[0x0][0x358] ;  /* 0x00006b00ff0477ac */ /* 0x000ea20008000a00 */
[----:B------:R-:W0:Y:S02]  /*0040*/  S2R R5, SR_TID.X ;  /* 0x0000000000057919 */ /* 0x000e240000002100 */
[----:B0-----:R-:W-:-:S05]  /*0050*/  LEA R7, R8, R5, 0x3 ;  /* 0x0000000508077211 */ /* 0x001fca00078e18ff */
[----:B------:R-:W-:-:S04]  /*0060*/  IMAD R7, R7, 0x4c, RZ ;  /* 0x0000004c07077824 */ /* 0x000fc800078e02ff */
[----:B-1----:R-:W-:-:S05]  /*0070*/  IMAD.WIDE.U32 R2, R7, 0x4, R2 ;  /* 0x0000000407027825 */ /* 0x002fca00078e0002 */
[----:B--2---:R-:W2:Y:S04]  /*0080*/  LDG.E.CONSTANT R18, desc[UR4][R2.64] ;  /* 0x0000000402127981 */ /* 0x004ea8000c1e9900 */
[----:B------:R-:W3:Y:S04]  /*0090*/  LDG.E.CONSTANT R19, desc[UR4][R2.64+0x4] ;  /* 0x0000040402137981 */ /* 0x000ee8000c1e9900 */
[----:B------:R-:W4:Y:S04]  /*00a0*/  LDG.E.CONSTANT R57, desc[UR4][R2.64+0x8] ;  /* 0x0000080402397981 */ /* 0x000f28000c1e9900 */
[----:B------:R-:W5:Y:S04]  /*00b0*/  LDG.E.CONSTANT R59, desc[UR4][R2.64+0xc] ;  /* 0x00000c04023b7981 */ /* 0x000f68000c1e9900 */
        /* <DEDUP_REMOVED lines=49> */
[----:B------:R-:W5:Y:S01]  /*03d0*/  LDG.E.CONSTANT R58, desc[UR4][R2.64+0x120] ;  /* 0x00012004023a7981 */ /* 0x000f62000c1e9900 */
[----:B--2---:R-:W-:-:S04]  /*03e0*/  FADD R18, RZ, R18 ;  /* 0x00000012ff127221 */ /* 0x004fc80000000000 */
[----:B---3--:R-:W-:Y:S02]  /*03f0*/  FADD R18, R18, R19 ;  /* 0x0000001312127221 */ /* 0x008fe40000000000 */
[----:B------:R-:W2:Y:S02]  /*0400*/  LDG.E.CONSTANT R19, desc[UR4][R2.64+0xd4] ;  /* 0x0000d40402137981 */ /* 0x000ea4000c1e9900 */
[----:B----4-:R-:W-:-:S04]  /*0410*/  FADD R18, R18, R57 ;  /* 0x0000003912127221 */ /* 0x010fc80000000000 */
[----:B-----5:R-:W-:Y:S02]  /*0420*/  FADD R56, R18, R59 ;  /* 0x0000003b12387221 */ /* 0x020fe40000000000 */
[----:B------:R-:W3:Y:S02]  /*0430*/  LDG.E.CONSTANT R18, desc[UR4][R2.64+0xd8] ;  /* 0x0000d80402127981 */ /* 0x000ee4000c1e9900 */
[----:B------:R-:W-:Y:S02]  /*0440*/  FADD R57, R56, R17 ;  /* 0x0000001138397221 */ /* 0x000fe40000000000 */
[----:B------:R-:W4:Y:S02]  /*0450*/  LDG.E.CONSTANT R17, desc[UR4][R2.64+0xdc] ;  /* 0x0000dc0402117981 */ /* 0x000f24000c1e9900 */
[----:B------:R-:W-:Y:S02]  /*0460*/  FADD R56, R57, R16 ;  /* 0x0000001039387221 */ /* 0x000fe40000000000 */
[----:B------:R-:W5:Y:S02]  /*0470*/  LDG.E.CONSTANT R16, desc[UR4][R2.64+0xe0] ;  /* 0x0000e00402107981 */ /* 0x000f64000c1e9900 */
[----:B------:R-:W-:-:S02]  /*0480*/  FADD R57, R56, R15 ;  /* 0x0000000f38397221 */ /* 0x000fc40000000000 */
[----:B------:R-:W5:Y:S02]  /*0490*/  LDG.E.CONSTANT R15, desc[UR4][R2.64+0xe4] ;  /* 0x0000e404020f7981 */ /* 0x000f64000c1e9900 */
[----:B------:R-:W-:Y:S02]  /*04a0*/  FADD R56, R57, R14 ;  /* 0x0000000e39387221 */ /* 0x000fe40000000000 */
[----:B------:R-:W5:Y:S02]  /*04b0*/  LDG.E.CONSTANT R14, desc[UR4][R2.64+0xe8] ;  /* 0x0000e804020e7981 */ /* 0x000f64000c1e9900 */
        /* <DEDUP_REMOVED lines=23> */
[----:B------:R-:W5:Y:S04]  /*0630*/  LDG.E.CONSTANT R4, desc[UR4][R2.64+0x118] ;  /* 0x0001180402047981 */ /* 0x000f68000c1e9900 */
[----:B------:R-:W5:Y:S01]  /*0640*/  LDG.E.CONSTANT R56, desc[UR4][R2.64+0x11c] ;  /* 0x00011c0402387981 */ /* 0x000f62000c1e9900 */
[----:B------:R-:W-:-:S03]  /*0650*/  FADD R10, R57, R10 ;  /* 0x0000000a390a7221 */ /* 0x000fc60000000000 */
[----:B------:R-:W5:Y:S01]  /*0660*/  LDG.E.CONSTANT R57, desc[UR4][R2.64+0x124] ;  /* 0x0001240402397981 */ /* 0x000f62000c1e9900 */
[----:B------:R-:W-:-:S03]  /*0670*/  FADD R59, R10, R9 ;  /* 0x000000090a3b7221 */ /* 0x000fc60000000000 */
[----:B------:R-:W5:Y:S04]  /*0680*/  LDG.E.CONSTANT R10, desc[UR4][R2.64+0x128] ;  /* 0x00012804020a7981 */ /* 0x000f68000c1e9900 */
[----:B------:R0:W5:Y:S01]  /*0690*/  LDG.E.CONSTANT R9, desc[UR4][R2.64+0x12c] ;  /* 0x00012c0402097981 */ /* 0x000162000c1e9900 */
[----:B------:R-:W-:-:S04]  /*06a0*/  FADD R0, R59, R0 ;  /* 0x000000003b007221 */ /* 0x000fc80000000000 */
[----:B------:R-:W-:-:S04]  /*06b0*/  FADD R7, R0, R7 ;  /* 0x0000000700077221 */ /* 0x000fc80000000000 */
[----:B------:R-:W-:Y:S01]  /*06c0*/  FADD R6, R7, R6 ;  /* 0x0000000607067221 */ /* 0x000fe20000000000 */
[----:B0-----:R-:W0:Y:S03]  /*06d0*/  LDC.64 R2, c[0x0][0x380] ;  /* 0x0000e000ff027b82 */ /* 0x001e260000000a00 */
[----:B------:R-:W-:-:S04]  /*06e0*/  FADD R47, R6, R47 ;  /* 0x0000002f062f7221 */ /* 0x000fc80000000000 */
        /* <DEDUP_REMOVED lines=26> */
[----:B------:R-:W-:Y:S01]  /*0890*/  FADD R20, R21, R20 ;  /* 0x0000001415147221 */ /* 0x000fe20000000000 */
[----:B------:R-:W-:-:S04]  /*08a0*/  SHF.L.U32 R8, R8, 0x3, RZ ;  /* 0x0000000308087819 */ /* 0x000fc800000006ff */
[----:B------:R-:W-:Y:S01]  /*08b0*/  LOP3.LUT R5, R8, R5, RZ, 0xfc, !PT ;  /* 0x0000000508057212 */ /* 0x000fe200078efcff */
[----:B--2---:R-:W-:-:S04]  /*08c0*/  FADD R19, R20, R19 ;  /* 0x0000001314137221 */ /* 0x004fc80000000000 */
[----:B---3--:R-:W-:-:S04]  /*08d0*/  FADD R18, R19, R18 ;  /* 0x0000001213127221 */ /* 0x008fc80000000000 */
[----:B----4-:R-:W-:-:S04]  /*08e0*/  FADD R17, R18, R17 ;  /* 0x0000001112117221 */ /* 0x010fc80000000000 */
[----:B-----5:R-:W-:-:S04]  /*08f0*/  FADD R16, R17, R16 ;  /* 0x0000001011107221 */ /* 0x020fc80000000000 */
        /* <DEDUP_REMOVED lines=18> */
[----:B0-----:R-:W-:-:S04]  /*0a20*/  IMAD.WIDE.U32 R2, R5, 0x4, R2 ;  /* 0x0000000405027825 */ /* 0x001fc800078e0002 */
[----:B------:R-:W-:-:S05]  /*0a30*/  FADD R9, R10, R9 ;  /* 0x000000090a097221 */ /* 0x000fca0000000000 */
[----:B------:R-:W-:Y:S01]  /*0a40*/  STG.E desc[UR4][R2.64], R9 ;  /* 0x0000000902007986 */ /* 0x000fe2000c101904 */
[----:B------:R-:W-:Y:S05]  /*0a50*/  EXIT ;  /* 0x000000000000794d */ /* 0x000fea0003800000 */
.L_x_0:
[----:B------:R-:W-:-:S00]  /*0a60*/  BRA `(.L_x_0) ;  /* 0xfffffffc00fc7947 */ /* 0x000fc0000383ffff */
[----:B------:R-:W-:-:S00]  /*0a70*/  NOP ;  /* 0x0000000000007918 */ /* 0x000fc00000000000 */
        /* <DEDUP_REMOVED lines=8> */
.L_x_2:


//--------------------- .text.default_function_kernel_1 --------------------------
	.section	.text.default_function_kernel_1,"ax",@progbits
	.align	128
        .global         default_function_kernel_1
        .type           default_function_kernel_1,@function
        .size           default_function_kernel_1,(.L_x_3 - default_function_kernel_1)
        .other          default_function_kernel_1,@"STO_CUDA_ENTRY STV_DEFAULT"
default_function_kernel_1:
.text.default_function_kernel_1:
[----:B------:R-:W-:Y:S01]  /*0000*/  LDC R1, c[0x0][0x37c] ;  /* 0x0000df00ff017b82 */ /* 0x000fe20000000800 */
[----:B------:R-:W0:Y:S07]  /*0010*/  S2R R7, SR_CTAID.X ;  /* 0x0000000000077919 */ /* 0x000e2e0000002500 */
[----:B------:R-:W1:Y:S01]  /*0020*/  LDC.64 R2, c[0x0][0x388] ;  /* 0x0000e200ff027b82 */ /* 0x000e620000000a00 */
[----:B------:R-:W2:Y:S01]  /*0030*/  LDCU.64 UR4, c[0x0][0x358] ;  /* 0x00006b00ff0477ac */ /* 0x000ea20008000a00 */
[----:B------:R-:W0:Y:S06]  /*0040*/  S2R R0, SR_TID.X ;  /* 0x0000000000007919 */ /* 0x000e2c0000002100 */
[----:B------:R-:W3:Y:S01]  /*0050*/  LDC.64 R4, c[0x0][0x380] ;  /* 0x0000e000ff047b82 */ /* 0x000ee20000000a00 */
[----:B0-----:R-:W-:-:S04]  /*0060*/  IMAD R7, R7, 0xa, R0 ;  /* 0x0000000a07077824 */ /* 0x001fc800078e0200 */
[----:B-1----:R-:W-:-:S06]  /*0070*/  IMAD.WIDE.U32 R2, R7, 0x4, R2 ;  /* 0x0000000407027825 */ /* 0x002fcc00078e0002 */
[----:B--2---:R-:W2:Y:S01]  /*0080*/  LDG.E.CONSTANT R2, desc[UR4][R2.64] ;  /* 0x0000000402027981 */ /* 0x004ea2000c1e9900 */
[----:B---3--:R-:W-:-:S04]  /*0090*/  IMAD.WIDE.U32 R4, R7, 0x4, R4 ;  /* 0x0000000407047825 */ /* 0x008fc800078e0004 */
[----:B--2---:R-:W-:-:S05]  /*00a0*/  FMUL R7, R2, 0.013157890178263187408 ;  /* 0x3c57943102077820 */ /* 0x004fca0000400000 */
[----:B------:R-:W-:Y:S01]  /*00b0*/  STG.E desc[UR4][R4.64], R7 ;  /* 0x0000000704007986 */ /* 0x000fe2000c101904 */
[----:B------:R-:W-:Y:S05]  /*00c0*/  EXIT ;  /* 0x000000000000794d */ /* 0x000fea0003800000 */
.L_x_1:
        /* <DEDUP_REMOVED lines=11> */
.L_x_3:


//--------------------- .nv.shared.reserved.0     --------------------------
	.section	.nv.shared.reserved.0,"aw",@nobits
	.weak		__nv_reservedSMEM_offset_0_alias
	.size		__nv_reservedSMEM_offset_0_alias, 0, 64
	.other		__nv_reservedSMEM_offset_0_alias,@"STO_CUDA_RESERVED_SHARED STV_DEFAULT"
__nv_reservedSMEM_offset_0_alias:
	.zero		0
	.zero		64


//--------------------- .nv.constant0.default_function_kernel --------------------------
	.section	.nv.constant0.default_function_kernel,"a",@progbits
	.sectionflags	@""
	.align	4
.nv.constant0.default_function_kernel:
	.zero		912


//--------------------- .nv.constant0.default_function_kernel_1 --------------------------
	.section	.nv.constant0.default_function_kernel_1,"a",@progbits
	.sectionflags	@""
	.align	4
.nv.constant0.default_function_kernel_1:
	.zero		912


//--------------------- SYMBOLS --------------------------

	.type		.nv.reservedSmem.offset0,@object
	.size		.nv.reservedSmem.offset0,0x4
